	.headerflags	@"EF_CUDA_TEXMODE_UNIFIED EF_CUDA_64BIT_ADDRESS EF_CUDA_ACCELERATORS EF_CUDA_SM90 EF_CUDA_VIRTUAL_SM(EF_CUDA_SM90)"
	.elftype	@"ET_EXEC"


//--------------------- .nv.info                  --------------------------
	.section	.nv.info,"",@"SHT_CUDA_INFO"
	.align	4


	//----- nvinfo : EIATTR_REGCOUNT
	.align		4
        /*0000*/ 	.byte	0x04, 0x2f
        /*0002*/ 	.short	(.L_1 - .L_0)
	.align		4
.L_0:
        /*0004*/ 	.word	index@(triton_poi_fused_cat_3)
        /*0008*/ 	.word	0x0000001c


	//----- nvinfo : EIATTR_MIN_STACK_SIZE
	.align		4
.L_1:
        /*000c*/ 	.byte	0x04, 0x12
        /*000e*/ 	.short	(.L_3 - .L_2)
	.align		4
.L_2:
        /*0010*/ 	.word	index@(triton_poi_fused_cat_3)
        /*0014*/ 	.word	0x00000000


	//----- nvinfo : EIATTR_FRAME_SIZE
	.align		4
.L_3:
        /*0018*/ 	.byte	0x04, 0x11
        /*001a*/ 	.short	(.L_5 - .L_4)
	.align		4
.L_4:
        /*001c*/ 	.word	index@(triton_poi_fused_cat_3)
        /*0020*/ 	.word	0x00000000


	//----- nvinfo : EIATTR_MIN_STACK_SIZE
	.align		4
.L_5:
        /*0024*/ 	.byte	0x04, 0x12
        /*0026*/ 	.short	(.L_7 - .L_6)
	.align		4
.L_6:
        /*0028*/ 	.word	index@(triton_poi_fused_cat_3)
        /*002c*/ 	.word	0x00000000
.L_7:


//--------------------- .nv.info.triton_poi_fused_cat_3 --------------------------
	.section	.nv.info.triton_poi_fused_cat_3,"",@"SHT_CUDA_INFO"
	.sectionflags	@""
	.align	4


	//----- nvinfo : EIATTR_CUDA_API_VERSION
	.align		4
        /*0000*/ 	.byte	0x04, 0x37
        /*0002*/ 	.short	(.L_9 - .L_8)
.L_8:
        /*0004*/ 	.word	0x0000007c


	//----- nvinfo : EIATTR_KPARAM_INFO
	.align		4
.L_9:
        /*0008*/ 	.byte	0x04, 0x17
        /*000a*/ 	.short	(.L_11 - .L_10)
.L_10:
        /*000c*/ 	.word	0x00000000
        /*0010*/ 	.short	0x0008
        /*0012*/ 	.short	0x0040
        /*0014*/ 	.byte	0x00, 0xf0, 0x11, 0x00


	//----- nvinfo : EIATTR_KPARAM_INFO
	.align		4
.L_11:
        /*0018*/ 	.byte	0x04, 0x17
        /*001a*/ 	.short	(.L_13 - .L_12)
.L_12:
        /*001c*/ 	.word	0x00000000
        /*0020*/ 	.short	0x0007
        /*0022*/ 	.short	0x0038
        /*0024*/ 	.byte	0x00, 0xf4, 0x21, 0x00


	//----- nvinfo : EIATTR_KPARAM_INFO
	.align		4
.L_13:
        /*0028*/ 	.byte	0x04, 0x17
        /*002a*/ 	.short	(.L_15 - .L_14)
.L_14:
        /*002c*/ 	.word	0x00000000
        /*0030*/ 	.short	0x0006
        /*0032*/ 	.short	0x0030
        /*0034*/ 	.byte	0x00, 0xf4, 0x21, 0x00


	//----- nvinfo : EIATTR_KPARAM_INFO
	.align		4
.L_15:
        /*0038*/ 	.byte	0x04, 0x17
        /*003a*/ 	.short	(.L_17 - .L_16)
.L_16:
        /*003c*/ 	.word	0x00000000
        /*0040*/ 	.short	0x0005
        /*0042*/ 	.short	0x0028
        /*0044*/ 	.byte	0x00, 0xf4, 0x21, 0x00


	//----- nvinfo : EIATTR_KPARAM_INFO
	.align		4
.L_17:
        /*0048*/ 	.byte	0x04, 0x17
        /*004a*/ 	.short	(.L_19 - .L_18)
.L_18:
        /*004c*/ 	.word	0x00000000
        /*0050*/ 	.short	0x0004
        /*0052*/ 	.short	0x0020
        /*0054*/ 	.byte	0x00, 0xf4, 0x21, 0x00


	//----- nvinfo : EIATTR_KPARAM_INFO
	.align		4
.L_19:
        /*0058*/ 	.byte	0x04, 0x17
        /*005a*/ 	.short	(.L_21 - .L_20)
.L_20:
        /*005c*/ 	.word	0x00000000
        /*0060*/ 	.short	0x0003
        /*0062*/ 	.short	0x0018
        /*0064*/ 	.byte	0x00, 0xf4, 0x21, 0x00


	//----- nvinfo : EIATTR_KPARAM_INFO
	.align		4
.L_21:
        /*0068*/ 	.byte	0x04, 0x17
        /*006a*/ 	.short	(.L_23 - .L_22)
.L_22:
        /*006c*/ 	.word	0x00000000
        /*0070*/ 	.short	0x0002
        /*0072*/ 	.short	0x0010
        /*0074*/ 	.byte	0x00, 0xf4, 0x21, 0x00


	//----- nvinfo : EIATTR_KPARAM_INFO
	.align		4
.L_23:
        /*0078*/ 	.byte	0x04, 0x17
        /*007a*/ 	.short	(.L_25 - .L_24)
.L_24:
        /*007c*/ 	.word	0x00000000
        /*0080*/ 	.short	0x0001
        /*0082*/ 	.short	0x0008
        /*0084*/ 	.byte	0x00, 0xf4, 0x21, 0x00


	//----- nvinfo : EIATTR_KPARAM_INFO
	.align		4
.L_25:
        /*0088*/ 	.byte	0x04, 0x17
        /*008a*/ 	.short	(.L_27 - .L_26)
.L_26:
        /*008c*/ 	.word	0x00000000
        /*0090*/ 	.short	0x0000
        /*0092*/ 	.short	0x0000
        /*0094*/ 	.byte	0x00, 0xf4, 0x21, 0x00


	//----- nvinfo : EIATTR_SPARSE_MMA_MASK
	.align		4
.L_27:
        /*0098*/ 	.byte	0x03, 0x50
        /*009a*/ 	.short	0x0000


	//----- nvinfo : EIATTR_MAXREG_COUNT
	.align		4
        /*009c*/ 	.byte	0x03, 0x1b
        /*009e*/ 	.short	0x00ff


	//----- nvinfo : EIATTR_EXIT_INSTR_OFFSETS
	.align		4
        /*00a0*/ 	.byte	0x04, 0x1c
        /*00a2*/ 	.short	(.L_29 - .L_28)


	//   ....[0]....
.L_28:
        /*00a4*/ 	.word	0x000006c0


	//   ....[1]....
        /*00a8*/ 	.word	0x000006e0


	//----- nvinfo : EIATTR_REQNTID
	.align		4
.L_29:
        /*00ac*/ 	.byte	0x04, 0x10
        /*00ae*/ 	.short	(.L_31 - .L_30)
.L_30:
        /*00b0*/ 	.word	0x00000080
        /*00b4*/ 	.word	0x00000001
        /*00b8*/ 	.word	0x00000001


	//----- nvinfo : EIATTR_CBANK_PARAM_SIZE
	.align		4
.L_31:
        /*00bc*/ 	.byte	0x03, 0x19
        /*00be*/ 	.short	0x0044


	//----- nvinfo : EIATTR_PARAM_CBANK
	.align		4
        /*00c0*/ 	.byte	0x04, 0x0a
        /*00c2*/ 	.short	(.L_33 - .L_32)
	.align		4
.L_32:
        /*00c4*/ 	.word	index@(.nv.constant0.triton_poi_fused_cat_3)
        /*00c8*/ 	.short	0x0210
        /*00ca*/ 	.short	0x0044


	//----- nvinfo : EIATTR_SW_WAR
	.align		4
.L_33:
        /*00cc*/ 	.byte	0x04, 0x36
        /*00ce*/ 	.short	(.L_35 - .L_34)
.L_34:
        /*00d0*/ 	.word	0x00000008
.L_35:


//--------------------- .nv.callgraph             --------------------------
	.section	.nv.callgraph,"",@"SHT_CUDA_CALLGRAPH"
	.align	4
	.sectionentsize	8
	.align		4
        /*0000*/ 	.word	0x00000000
	.align		4
        /*0004*/ 	.word	0xffffffff
	.align		4
        /*0008*/ 	.word	0x00000000
	.align		4
        /*000c*/ 	.word	0xfffffffe
	.align		4
        /*0010*/ 	.word	0x00000000
	.align		4
        /*0014*/ 	.word	0xfffffffd
	.align		4
        /*0018*/ 	.word	0x00000000
	.align		4
        /*001c*/ 	.word	0xfffffffc


//--------------------- .text.triton_poi_fused_cat_3 --------------------------
	.section	.text.triton_poi_fused_cat_3,"ax",@progbits
	.align	128
        .global         triton_poi_fused_cat_3
        .type           triton_poi_fused_cat_3,@function
        .size           triton_poi_fused_cat_3,(.L_x_1 - triton_poi_fused_cat_3)
        .other          triton_poi_fused_cat_3,@"STO_CUDA_ENTRY STV_DEFAULT"
triton_poi_fused_cat_3:
.text.triton_poi_fused_cat_3:
[----:B------:R-:W0:Y:S01]  /*0000*/  LDC R1, c[0x0][0x28] ;  /* 0x00000a00ff017b82 */ /* 0x000e220000000800 */
[----:B------:R-:W1:Y:S01]  /*0010*/  S2R R0, SR_TID.X ;  /* 0x0000000000007919 */ /* 0x000e620000002100 */
[----:B------:R-:W-:Y:S01]  /*0020*/  CS2R R14, SRZ ;  /* 0x00000000000e7805 */ /* 0x000fe2000001ff00 */
[----:B------:R-:W-:-:S05]  /*0030*/  ULDC.64 UR4, c[0x0][0x208] ;  /* 0x0000820000047ab9 */ /* 0x000fca0000000a00 */
[----:B------:R-:W2:Y:S01]  /*0040*/  LDC.64 R20, c[0x0][0x228] ;  /* 0x00008a00ff147b82 */ /* 0x000ea20000000a00 */
[----:B------:R-:W3:Y:S07]  /*0050*/  S2R R5, SR_CTAID.X ;  /* 0x0000000000057919 */ /* 0x000eee0000002500 */
[----:B------:R-:W4:Y:S01]  /*0060*/  LDC.64 R18, c[0x0][0x238] ;  /* 0x00008e00ff127b82 */ /* 0x000f220000000a00 */
[----:B-1----:R-:W-:Y:S01]  /*0070*/  IMAD.SHL.U32 R0, R0, 0x2, RZ ;  /* 0x0000000200007824 */ /* 0x002fe200078e00ff */
[----:B---3--:R-:W-:-:S04]  /*0080*/  SHF.R.S32.HI R3, RZ, 0x17, R5 ;  /* 0x00000017ff037819 */ /* 0x008fc80000011405 */
[----:B------:R-:W-:Y:S02]  /*0090*/  LOP3.LUT R0, R0, 0xfe, RZ, 0xc0, !PT ;  /* 0x000000fe00007812 */ /* 0x000fe400078ec0ff */
[----:B------:R-:W-:-:S03]  /*00a0*/  SGXT R3, R3, 0x1 ;  /* 0x000000010303781a */ /* 0x000fc60000000200 */
[----:B------:R-:W-:-:S04]  /*00b0*/  IMAD R0, R5, 0x100, R0 ;  /* 0x0000010005007824 */ /* 0x000fc800078e0200 */
[----:B------:R-:W-:Y:S01]  /*00c0*/  IMAD.HI R13, R0, 0x66666667, RZ ;  /* 0x66666667000d7827 */ /* 0x000fe200078e02ff */
[----:B------:R-:W-:Y:S02]  /*00d0*/  LEA.HI R6, R3, R0, RZ, 0x4 ;  /* 0x0000000003067211 */ /* 0x000fe400078f20ff */
[----:B------:R-:W1:Y:S02]  /*00e0*/  LDC.64 R2, c[0x0][0x220] ;  /* 0x00008800ff027b82 */ /* 0x000e640000000a00 */
[----:B------:R-:W-:Y:S02]  /*00f0*/  SHF.R.S32.HI R11, RZ, 0x4, R6 ;  /* 0x00000004ff0b7819 */ /* 0x000fe40000011406 */
[----:B------:R-:W-:-:S03]  /*0100*/  LOP3.LUT R7, R6, 0xfffffff0, RZ, 0xc0, !PT ;  /* 0xfffffff006077812 */ /* 0x000fc600078ec0ff */
[----:B------:R-:W-:-:S04]  /*0110*/  IMAD.HI R4, R11, 0x66666667, RZ ;  /* 0x666666670b047827 */ /* 0x000fc800078e02ff */
[----:B------:R-:W-:Y:S01]  /*0120*/  IMAD.IADD R6, R0, 0x1, -R7 ;  /* 0x0000000100067824 */ /* 0x000fe200078e0a07 */
[----:B------:R-:W-:-:S04]  /*0130*/  SHF.R.U32.HI R5, RZ, 0x1f, R4 ;  /* 0x0000001fff057819 */ /* 0x000fc80000011604 */
[----:B------:R-:W-:Y:S02]  /*0140*/  LEA.HI.SX32 R8, R4, R5, 0x1e ;  /* 0x0000000504087211 */ /* 0x000fe400078ff2ff */
[----:B------:R-:W3:Y:S03]  /*0150*/  LDC.64 R4, c[0x0][0x218] ;  /* 0x00008600ff047b82 */ /* 0x000ee60000000a00 */
[----:B------:R-:W-:Y:S01]  /*0160*/  IMAD R11, R8, -0xa, R11 ;  /* 0xfffffff6080b7824 */ /* 0x000fe200078e020b */
[----:B------:R-:W-:-:S03]  /*0170*/  SHF.R.U32.HI R8, RZ, 0x1f, R13 ;  /* 0x0000001fff087819 */ /* 0x000fc6000001160d */
[C---:B------:R-:W-:Y:S01]  /*0180*/  VIADD R9, R11.reuse, 0xfffffffc ;  /* 0xfffffffc0b097836 */ /* 0x040fe20000000000 */
[----:B------:R-:W-:Y:S02]  /*0190*/  LOP3.LUT R12, R11, 0xfffffffe, RZ, 0xc0, !PT ;  /* 0xfffffffe0b0c7812 */ /* 0x000fe400078ec0ff */
[----:B------:R-:W-:Y:S02]  /*01a0*/  LEA.HI.SX32 R13, R13, R8, 0x1a ;  /* 0x000000080d0d7211 */ /* 0x000fe400078fd2ff */
[----:B------:R-:W-:-:S03]  /*01b0*/  ISETP.NE.AND P1, PT, R12, 0x4, PT ;  /* 0x000000040c00780c */ /* 0x000fc60003f25270 */
[----:B------:R-:W-:Y:S01]  /*01c0*/  IMAD R10, R13, 0x20, R6 ;  /* 0x000000200d0a7824 */ /* 0x000fe200078e0206 */
[----:B------:R-:W-:-:S03]  /*01d0*/  ISETP.LT.AND P4, PT, R0, 0x280, !P1 ;  /* 0x000002800000780c */ /* 0x000fc60004f81270 */
[C---:B------:R-:W-:Y:S02]  /*01e0*/  IMAD R7, R9.reuse, 0x10, R10 ;  /* 0x0000001009077824 */ /* 0x040fe400078e020a */
[----:B-1----:R-:W-:-:S04]  /*01f0*/  IMAD.WIDE R8, R9, 0x4, R2 ;  /* 0x0000000409087825 */ /* 0x002fc800078e0202 */
[----:B---3--:R-:W-:Y:S01]  /*0200*/  IMAD.WIDE R2, R7, 0x4, R4 ;  /* 0x0000000407027825 */ /* 0x008fe200078e0204 */
[----:B------:R-:W-:Y:S01]  /*0210*/  CS2R R4, SRZ ;  /* 0x0000000000047805 */ /* 0x000fe2000001ff00 */
[----:B------:R-:W1:Y:S02]  /*0220*/  LDC.64 R6, c[0x0][0x230] ;  /* 0x00008c00ff067b82 */ /* 0x000e640000000a00 */
[----:B------:R-:W3:Y:S04]  /*0230*/  @P4 LDG.E.EL R15, desc[UR4][R8.64] ;  /* 0x00000004080f4981 */ /* 0x000ee8000c2e1900 */
[----:B------:R5:W3:Y:S04]  /*0240*/  @P4 LDG.E.64 R4, desc[UR4][R2.64] ;  /* 0x0000000402044981 */ /* 0x000ae8000c1e1b00 */
[----:B------:R2:W3:Y:S01]  /*0250*/  @P4 LDG.E.EL R14, desc[UR4][R8.64] ;  /* 0x00000004080e4981 */ /* 0x0004e2000c2e1900 */
[----:B------:R-:W-:Y:S01]  /*0260*/  ISETP.NE.AND P2, PT, R12, 0x6, PT ;  /* 0x000000060c00780c */ /* 0x000fe20003f45270 */
[----:B------:R-:W-:-:S03]  /*0270*/  IMAD R16, R11, 0x10, R10 ;  /* 0x000000100b107824 */ /* 0x000fc600078e020a */
[----:B------:R-:W-:Y:S01]  /*0280*/  ISETP.LT.AND P5, PT, R0, 0x280, !P2 ;  /* 0x000002800000780c */ /* 0x000fe200057a1270 */
[----:B------:R-:W-:Y:S01]  /*0290*/  VIADD R17, R16, 0xffffffa0 ;  /* 0xffffffa010117836 */ /* 0x000fe20000000000 */
[----:B0----5:R-:W-:Y:S01]  /*02a0*/  CS2R R2, SRZ ;  /* 0x0000000000027805 */ /* 0x021fe2000001ff00 */
[----:B------:R-:W-:Y:S02]  /*02b0*/  IMAD.MOV.U32 R10, RZ, RZ, RZ ;  /* 0x000000ffff0a7224 */ /* 0x000fe400078e00ff */
[----:B--2---:R-:W-:Y:S01]  /*02c0*/  IMAD.WIDE R20, R17, 0x4, R20 ;  /* 0x0000000411147825 */ /* 0x004fe200078e0214 */
[----:B------:R-:W0:Y:S03]  /*02d0*/  LDC.64 R8, c[0x0][0x240] ;  /* 0x00009000ff087b82 */ /* 0x000e260000000a00 */
[----:B-1----:R-:W-:-:S04]  /*02e0*/  IMAD.WIDE R22, R11, 0x4, R6 ;  /* 0x000000040b167825 */ /* 0x002fc800078e0206 */
[----:B------:R-:W-:Y:S01]  /*02f0*/  IMAD.MOV.U32 R12, RZ, RZ, RZ ;  /* 0x000000ffff0c7224 */ /* 0x000fe200078e00ff */
[----:B------:R-:W2:Y:S04]  /*0300*/  @P5 LDG.E.EL R10, desc[UR4][R22.64+-0x18] ;  /* 0xffffe804160a5981 */ /* 0x000ea8000c2e1900 */
[----:B------:R-:W5:Y:S04]  /*0310*/  @P5 LDG.E.64 R2, desc[UR4][R20.64] ;  /* 0x0000000414025981 */ /* 0x000f68000c1e1b00 */
[----:B------:R1:W5:Y:S01]  /*0320*/  @P5 LDG.E.EL R12, desc[UR4][R22.64+-0x18] ;  /* 0xffffe804160c5981 */ /* 0x000362000c2e1900 */
[----:B------:R-:W-:Y:S01]  /*0330*/  ISETP.GT.AND P0, PT, R11, 0x7, PT ;  /* 0x000000070b00780c */ /* 0x000fe20003f04270 */
[----:B------:R-:W-:-:S03]  /*0340*/  VIADD R7, R16, 0xffffff80 ;  /* 0xffffff8010077836 */ /* 0x000fc60000000000 */
[----:B------:R-:W-:Y:S01]  /*0350*/  ISETP.LT.AND P6, PT, R0, 0x280, P0 ;  /* 0x000002800000780c */ /* 0x000fe200007c1270 */
[----:B----4-:R-:W-:Y:S01]  /*0360*/  IMAD.WIDE R18, R7, 0x4, R18 ;  /* 0x0000000407127825 */ /* 0x010fe200078e0212 */
[----:B------:R-:W-:Y:S02]  /*0370*/  CS2R R6, SRZ ;  /* 0x0000000000067805 */ /* 0x000fe4000001ff00 */
[----:B------:R-:W-:Y:S01]  /*0380*/  CS2R R16, SRZ ;  /* 0x0000000000107805 */ /* 0x000fe2000001ff00 */
[C---:B0-----:R-:W-:Y:S02]  /*0390*/  IMAD.WIDE R24, R11.reuse, 0x4, R8 ;  /* 0x000000040b187825 */ /* 0x041fe400078e0208 */
[----:B------:R-:W0:Y:S06]  /*03a0*/  LDC.64 R8, c[0x0][0x210] ;  /* 0x00008400ff087b82 */ /* 0x000e2c0000000a00 */
[----:B------:R-:W4:Y:S04]  /*03b0*/  @P6 LDG.E.64 R6, desc[UR4][R18.64] ;  /* 0x0000000412066981 */ /* 0x000f28000c1e1b00 */
[----:B------:R-:W4:Y:S04]  /*03c0*/  @P6 LDG.E.EL R16, desc[UR4][R24.64+-0x20] ;  /* 0xffffe00418106981 */ /* 0x000f28000c2e1900 */
[----:B------:R-:W4:Y:S01]  /*03d0*/  @P6 LDG.E.EL R17, desc[UR4][R24.64+-0x20] ;  /* 0xffffe00418116981 */ /* 0x000f22000c2e1900 */
[----:B------:R-:W-:Y:S01]  /*03e0*/  ISETP.GE.AND P3, PT, R11, 0x4, PT ;  /* 0x000000040b00780c */ /* 0x000fe20003f66270 */
[----:B-1----:R-:W-:-:S04]  /*03f0*/  IMAD R22, R13, -0xa0, R0 ;  /* 0xffffff600d167824 */ /* 0x002fc800078e0200 */
[----:B------:R-:W-:-:S04]  /*0400*/  IMAD R13, R13, 0x40, R22 ;  /* 0x000000400d0d7824 */ /* 0x000fc800078e0216 */
[----:B0-----:R-:W-:Y:S01]  /*0410*/  IMAD.WIDE R8, R13, 0x4, R8 ;  /* 0x000000040d087825 */ /* 0x001fe200078e0208 */
[----:B---3--:R-:W-:Y:S02]  /*0420*/  SEL R15, R15, RZ, P4 ;  /* 0x000000ff0f0f7207 */ /* 0x008fe40002000000 */
[----:B------:R-:W-:Y:S02]  /*0430*/  SEL R20, R4, RZ, P4 ;  /* 0x000000ff04147207 */ /* 0x000fe40002000000 */
[----:B------:R-:W-:Y:S02]  /*0440*/  SEL R11, R5, RZ, P4 ;  /* 0x000000ff050b7207 */ /* 0x000fe40002000000 */
[----:B------:R-:W-:Y:S02]  /*0450*/  SEL R14, R14, RZ, P4 ;  /* 0x000000ff0e0e7207 */ /* 0x000fe40002000000 */
[----:B------:R-:W-:Y:S02]  /*0460*/  ISETP.LT.AND P4, PT, R0, 0x280, !P3 ;  /* 0x000002800000780c */ /* 0x000fe40005f81270 */
[----:B------:R-:W-:-:S11]  /*0470*/  CS2R R4, SRZ ;  /* 0x0000000000047805 */ /* 0x000fd6000001ff00 */
[----:B------:R4:W3:Y:S01]  /*0480*/  @P4 LDG.E.64 R4, desc[UR4][R8.64] ;  /* 0x0000000408044981 */ /* 0x0008e2000c1e1b00 */
[----:B--2---:R-:W-:Y:S02]  /*0490*/  SEL R13, R10, RZ, P5 ;  /* 0x000000ff0a0d7207 */ /* 0x004fe40002800000 */
[----:B-----5:R-:W-:Y:S02]  /*04a0*/  SEL R2, R2, RZ, P5 ;  /* 0x000000ff02027207 */ /* 0x020fe40002800000 */
[----:B------:R-:W-:Y:S02]  /*04b0*/  SEL R3, R3, RZ, P5 ;  /* 0x000000ff03037207 */ /* 0x000fe40002800000 */
[----:B------:R-:W-:Y:S02]  /*04c0*/  SEL R10, R12, RZ, P5 ;  /* 0x000000ff0c0a7207 */ /* 0x000fe40002800000 */
[C---:B------:R-:W-:Y:S01]  /*04d0*/  FSETP.GT.AND P5, PT, R2.reuse, -R13, PT ;  /* 0x8000000d0200720b */ /* 0x040fe20003fa4000 */
[----:B------:R-:W-:-:S12]  /*04e0*/  FADD R12, R2, R13 ;  /* 0x0000000d020c7221 */ /* 0x000fd80000000000 */
[----:B------:R-:W-:Y:S01]  /*04f0*/  @!P5 FMUL R12, R12, 0.20000000298023223877 ;  /* 0x3e4ccccd0c0cd820 */ /* 0x000fe20000400000 */
[C---:B------:R-:W-:Y:S01]  /*0500*/  FSETP.GT.AND P5, PT, R3.reuse, -R10, PT ;  /* 0x8000000a0300720b */ /* 0x040fe20003fa4000 */
[----:B------:R-:W-:Y:S01]  /*0510*/  FADD R10, R3, R10 ;  /* 0x0000000a030a7221 */ /* 0x000fe20000000000 */
[----:B----4-:R-:W-:Y:S01]  /*0520*/  SEL R8, R7, RZ, P6 ;  /* 0x000000ff07087207 */ /* 0x010fe20003000000 */
[----:B------:R-:W0:Y:S01]  /*0530*/  LDC.64 R2, c[0x0][0x248] ;  /* 0x00009200ff027b82 */ /* 0x000e220000000a00 */
[----:B------:R-:W-:Y:S02]  /*0540*/  SEL R6, R6, RZ, P6 ;  /* 0x000000ff06067207 */ /* 0x000fe40003000000 */
[----:B------:R-:W-:Y:S02]  /*0550*/  SEL R7, R16, RZ, P6 ;  /* 0x000000ff10077207 */ /* 0x000fe40003000000 */
[----:B------:R-:W-:Y:S02]  /*0560*/  SEL R17, R17, RZ, P6 ;  /* 0x000000ff11117207 */ /* 0x000fe40003000000 */
[----:B------:R-:W-:-:S03]  /*0570*/  FSETP.GT.AND P6, PT, R6, -R7, PT ;  /* 0x800000070600720b */ /* 0x000fc60003fc4000 */
[----:B------:R-:W-:Y:S01]  /*0580*/  @!P5 FMUL R10, R10, 0.20000000298023223877 ;  /* 0x3e4ccccd0a0ad820 */ /* 0x000fe20000400000 */
[C---:B------:R-:W-:Y:S01]  /*0590*/  FSETP.GT.AND P5, PT, R8.reuse, -R17, PT ;  /* 0x800000110800720b */ /* 0x040fe20003fa4000 */
[----:B------:R-:W-:Y:S01]  /*05a0*/  FADD R17, R8, R17 ;  /* 0x0000001108117221 */ /* 0x000fe20000000000 */
[----:B------:R-:W-:-:S07]  /*05b0*/  FADD R6, R6, R7 ;  /* 0x0000000706067221 */ /* 0x000fce0000000000 */
[----:B------:R-:W-:-:S04]  /*05c0*/  @!P6 FMUL R6, R6, 0.20000000298023223877 ;  /* 0x3e4ccccd0606e820 */ /* 0x000fc80000400000 */
[----:B------:R-:W-:Y:S01]  /*05d0*/  @!P5 FMUL R17, R17, 0.20000000298023223877 ;  /* 0x3e4ccccd1111d820 */ /* 0x000fe20000400000 */
[----:B------:R-:W-:Y:S02]  /*05e0*/  FSETP.GT.AND P5, PT, R20, -R15, PT ;  /* 0x8000000f1400720b */ /* 0x000fe40003fa4000 */
[----:B------:R-:W-:Y:S02]  /*05f0*/  FSETP.GT.AND P6, PT, R11, -R14, PT ;  /* 0x8000000e0b00720b */ /* 0x000fe40003fc4000 */
[----:B------:R-:W-:Y:S02]  /*0600*/  @P2 FSEL R12, R6, RZ, P0 ;  /* 0x000000ff060c2208 */ /* 0x000fe40000000000 */
[----:B------:R-:W-:Y:S02]  /*0610*/  @P2 FSEL R10, R17, RZ, P0 ;  /* 0x000000ff110a2208 */ /* 0x000fe40000000000 */
[----:B------:R-:W-:Y:S01]  /*0620*/  ISETP.GE.AND P0, PT, R0, 0x280, PT ;  /* 0x000002800000780c */ /* 0x000fe20003f06270 */
[----:B------:R-:W-:Y:S01]  /*0630*/  FADD R15, R20, R15 ;  /* 0x0000000f140f7221 */ /* 0x000fe20000000000 */
[----:B------:R-:W-:-:S03]  /*0640*/  FADD R11, R11, R14 ;  /* 0x0000000e0b0b7221 */ /* 0x000fc60000000000 */
[----:B------:R-:W-:Y:S02]  /*0650*/  @!P5 FMUL R15, R15, 0.20000000298023223877 ;  /* 0x3e4ccccd0f0fd820 */ /* 0x000fe40000400000 */
[----:B------:R-:W-:Y:S01]  /*0660*/  @!P6 FMUL R11, R11, 0.20000000298023223877 ;  /* 0x3e4ccccd0b0be820 */ /* 0x000fe20000400000 */
[----:B0-----:R-:W-:Y:S01]  /*0670*/  IMAD.WIDE R2, R0, 0x4, R2 ;  /* 0x0000000400027825 */ /* 0x001fe200078e0202 */
[----:B---3--:R-:W-:Y:S02]  /*0680*/  SEL R4, R4, RZ, P4 ;  /* 0x000000ff04047207 */ /* 0x008fe40002000000 */
[----:B------:R-:W-:Y:S02]  /*0690*/  SEL R5, R5, RZ, P4 ;  /* 0x000000ff05057207 */ /* 0x000fe40002000000 */
[----:B------:R-:W-:Y:S02]  /*06a0*/  @P3 FSEL R4, R15, R12, !P1 ;  /* 0x0000000c0f043208 */ /* 0x000fe40004800000 */
[----:B------:R-:W-:Y:S01]  /*06b0*/  @P3 FSEL R5, R11, R10, !P1 ;  /* 0x0000000a0b053208 */ /* 0x000fe20004800000 */
[----:B------:R-:W-:Y:S06]  /*06c0*/  @P0 EXIT ;  /* 0x000000000000094d */ /* 0x000fec0003800000 */
[----:B------:R-:W-:Y:S01]  /*06d0*/  STG.E.64 desc[UR4][R2.64], R4 ;  /* 0x0000000402007986 */ /* 0x000fe2000c101b04 */
[----:B------:R-:W-:Y:S05]  /*06e0*/  EXIT ;  /* 0x000000000000794d */ /* 0x000fea0003800000 */
.L_x_0:
[----:B------:R-:W-:-:S00]  /*06f0*/  BRA `(.L_x_0) ;  /* 0xfffffffc00fc7947 */ /* 0x000fc0000383ffff */
[----:B------:R-:W-:-:S00]  /*0700*/  NOP ;  /* 0x0000000000007918 */ /* 0x000fc00000000000 */
[----:B------:R-:W-:-:S00]  /*0710*/  NOP ;  /* 0x0000000000007918 */ /* 0x000fc00000000000 */
[----:B------:R-:W-:-:S00]  /*0720*/  NOP ;  /* 0x0000000000007918 */ /* 0x000fc00000000000 */
[----:B------:R-:W-:-:S00]  /*0730*/  NOP ;  /* 0x0000000000007918 */ /* 0x000fc00000000000 */
[----:B------:R-:W-:-:S00]  /*0740*/  NOP ;  /* 0x0000000000007918 */ /* 0x000fc00000000000 */
[----:B------:R-:W-:-:S00]  /*0750*/  NOP ;  /* 0x0000000000007918 */ /* 0x000fc00000000000 */
[----:B------:R-:W-:-:S00]  /*0760*/  NOP ;  /* 0x0000000000007918 */ /* 0x000fc00000000000 */
[----:B------:R-:W-:-:S00]  /*0770*/  NOP ;  /* 0x0000000000007918 */ /* 0x000fc00000000000 */
.L_x_1:


//--------------------- .nv.constant0.triton_poi_fused_cat_3 --------------------------
	.section	.nv.constant0.triton_poi_fused_cat_3,"a",@progbits
	.sectionflags	@""
	.align	4
.nv.constant0.triton_poi_fused_cat_3:
	.zero		596
